	.headerflags	@"EF_CUDA_TEXMODE_UNIFIED EF_CUDA_64BIT_ADDRESS EF_CUDA_ACCELERATORS EF_CUDA_SM90 EF_CUDA_VIRTUAL_SM(EF_CUDA_SM90)"
	.elftype	@"ET_EXEC"


//--------------------- .nv.info                  --------------------------
	.section	.nv.info,"",@"SHT_CUDA_INFO"
	.align	4


	//----- nvinfo : EIATTR_REGCOUNT
	.align		4
        /*0000*/ 	.byte	0x04, 0x2f
        /*0002*/ 	.short	(.L_1 - .L_0)
	.align		4
.L_0:
        /*0004*/ 	.word	index@(triton_poi_fused_add_cat_mul_0)
        /*0008*/ 	.word	0x0000001c


	//----- nvinfo : EIATTR_MIN_STACK_SIZE
	.align		4
.L_1:
        /*000c*/ 	.byte	0x04, 0x12
        /*000e*/ 	.short	(.L_3 - .L_2)
	.align		4
.L_2:
        /*0010*/ 	.word	index@(triton_poi_fused_add_cat_mul_0)
        /*0014*/ 	.word	0x00000000


	//----- nvinfo : EIATTR_FRAME_SIZE
	.align		4
.L_3:
        /*0018*/ 	.byte	0x04, 0x11
        /*001a*/ 	.short	(.L_5 - .L_4)
	.align		4
.L_4:
        /*001c*/ 	.word	index@(triton_poi_fused_add_cat_mul_0)
        /*0020*/ 	.word	0x00000000


	//----- nvinfo : EIATTR_MIN_STACK_SIZE
	.align		4
.L_5:
        /*0024*/ 	.byte	0x04, 0x12
        /*0026*/ 	.short	(.L_7 - .L_6)
	.align		4
.L_6:
        /*0028*/ 	.word	index@(triton_poi_fused_add_cat_mul_0)
        /*002c*/ 	.word	0x00000000
.L_7:


//--------------------- .nv.info.triton_poi_fused_add_cat_mul_0 --------------------------
	.section	.nv.info.triton_poi_fused_add_cat_mul_0,"",@"SHT_CUDA_INFO"
	.sectionflags	@""
	.align	4


	//----- nvinfo : EIATTR_CUDA_API_VERSION
	.align		4
        /*0000*/ 	.byte	0x04, 0x37
        /*0002*/ 	.short	(.L_9 - .L_8)
.L_8:
        /*0004*/ 	.word	0x0000007c


	//----- nvinfo : EIATTR_KPARAM_INFO
	.align		4
.L_9:
        /*0008*/ 	.byte	0x04, 0x17
        /*000a*/ 	.short	(.L_11 - .L_10)
.L_10:
        /*000c*/ 	.word	0x00000000
        /*0010*/ 	.short	0x0006
        /*0012*/ 	.short	0x0030
        /*0014*/ 	.byte	0x00, 0xf0, 0x11, 0x00


	//----- nvinfo : EIATTR_KPARAM_INFO
	.align		4
.L_11:
        /*0018*/ 	.byte	0x04, 0x17
        /*001a*/ 	.short	(.L_13 - .L_12)
.L_12:
        /*001c*/ 	.word	0x00000000
        /*0020*/ 	.short	0x0005
        /*0022*/ 	.short	0x0028
        /*0024*/ 	.byte	0x00, 0xf4, 0x21, 0x00


	//----- nvinfo : EIATTR_KPARAM_INFO
	.align		4
.L_13:
        /*0028*/ 	.byte	0x04, 0x17
        /*002a*/ 	.short	(.L_15 - .L_14)
.L_14:
        /*002c*/ 	.word	0x00000000
        /*0030*/ 	.short	0x0004
        /*0032*/ 	.short	0x0020
        /*0034*/ 	.byte	0x00, 0xf4, 0x21, 0x00


	//----- nvinfo : EIATTR_KPARAM_INFO
	.align		4
.L_15:
        /*0038*/ 	.byte	0x04, 0x17
        /*003a*/ 	.short	(.L_17 - .L_16)
.L_16:
        /*003c*/ 	.word	0x00000000
        /*0040*/ 	.short	0x0003
        /*0042*/ 	.short	0x0018
        /*0044*/ 	.byte	0x00, 0xf4, 0x21, 0x00


	//----- nvinfo : EIATTR_KPARAM_INFO
	.align		4
.L_17:
        /*0048*/ 	.byte	0x04, 0x17
        /*004a*/ 	.short	(.L_19 - .L_18)
.L_18:
        /*004c*/ 	.word	0x00000000
        /*0050*/ 	.short	0x0002
        /*0052*/ 	.short	0x0010
        /*0054*/ 	.byte	0x00, 0xf4, 0x21, 0x00


	//----- nvinfo : EIATTR_KPARAM_INFO
	.align		4
.L_19:
        /*0058*/ 	.byte	0x04, 0x17
        /*005a*/ 	.short	(.L_21 - .L_20)
.L_20:
        /*005c*/ 	.word	0x00000000
        /*0060*/ 	.short	0x0001
        /*0062*/ 	.short	0x0008
        /*0064*/ 	.byte	0x00, 0xf4, 0x21, 0x00


	//----- nvinfo : EIATTR_KPARAM_INFO
	.align		4
.L_21:
        /*0068*/ 	.byte	0x04, 0x17
        /*006a*/ 	.short	(.L_23 - .L_22)
.L_22:
        /*006c*/ 	.word	0x00000000
        /*0070*/ 	.short	0x0000
        /*0072*/ 	.short	0x0000
        /*0074*/ 	.byte	0x00, 0xf4, 0x21, 0x00


	//----- nvinfo : EIATTR_SPARSE_MMA_MASK
	.align		4
.L_23:
        /*0078*/ 	.byte	0x03, 0x50
        /*007a*/ 	.short	0x0000


	//----- nvinfo : EIATTR_MAXREG_COUNT
	.align		4
        /*007c*/ 	.byte	0x03, 0x1b
        /*007e*/ 	.short	0x00ff


	//----- nvinfo : EIATTR_EXIT_INSTR_OFFSETS
	.align		4
        /*0080*/ 	.byte	0x04, 0x1c
        /*0082*/ 	.short	(.L_25 - .L_24)


	//   ....[0]....
.L_24:
        /*0084*/ 	.word	0x000003f0


	//   ....[1]....
        /*0088*/ 	.word	0x00000410


	//----- nvinfo : EIATTR_REQNTID
	.align		4
.L_25:
        /*008c*/ 	.byte	0x04, 0x10
        /*008e*/ 	.short	(.L_27 - .L_26)
.L_26:
        /*0090*/ 	.word	0x00000080
        /*0094*/ 	.word	0x00000001
        /*0098*/ 	.word	0x00000001


	//----- nvinfo : EIATTR_CBANK_PARAM_SIZE
	.align		4
.L_27:
        /*009c*/ 	.byte	0x03, 0x19
        /*009e*/ 	.short	0x0034


	//----- nvinfo : EIATTR_PARAM_CBANK
	.align		4
        /*00a0*/ 	.byte	0x04, 0x0a
        /*00a2*/ 	.short	(.L_29 - .L_28)
	.align		4
.L_28:
        /*00a4*/ 	.word	index@(.nv.constant0.triton_poi_fused_add_cat_mul_0)
        /*00a8*/ 	.short	0x0210
        /*00aa*/ 	.short	0x0034


	//----- nvinfo : EIATTR_SW_WAR
	.align		4
.L_29:
        /*00ac*/ 	.byte	0x04, 0x36
        /*00ae*/ 	.short	(.L_31 - .L_30)
.L_30:
        /*00b0*/ 	.word	0x00000008
.L_31:


//--------------------- .nv.callgraph             --------------------------
	.section	.nv.callgraph,"",@"SHT_CUDA_CALLGRAPH"
	.align	4
	.sectionentsize	8
	.align		4
        /*0000*/ 	.word	0x00000000
	.align		4
        /*0004*/ 	.word	0xffffffff
	.align		4
        /*0008*/ 	.word	0x00000000
	.align		4
        /*000c*/ 	.word	0xfffffffe
	.align		4
        /*0010*/ 	.word	0x00000000
	.align		4
        /*0014*/ 	.word	0xfffffffd
	.align		4
        /*0018*/ 	.word	0x00000000
	.align		4
        /*001c*/ 	.word	0xfffffffc


//--------------------- .text.triton_poi_fused_add_cat_mul_0 --------------------------
	.section	.text.triton_poi_fused_add_cat_mul_0,"ax",@progbits
	.align	128
        .global         triton_poi_fused_add_cat_mul_0
        .type           triton_poi_fused_add_cat_mul_0,@function
        .size           triton_poi_fused_add_cat_mul_0,(.L_x_1 - triton_poi_fused_add_cat_mul_0)
        .other          triton_poi_fused_add_cat_mul_0,@"STO_CUDA_ENTRY STV_DEFAULT"
triton_poi_fused_add_cat_mul_0:
.text.triton_poi_fused_add_cat_mul_0:
[----:B------:R-:W0:Y:S01]  /*0000*/  LDC R1, c[0x0][0x28] ;  /* 0x00000a00ff017b82 */ /* 0x000e220000000800 */
[----:B------:R-:W1:Y:S07]  /*0010*/  S2R R7, SR_TID.X ;  /* 0x0000000000077919 */ /* 0x000e6e0000002100 */
[----:B------:R-:W2:Y:S01]  /*0020*/  LDC.64 R4, c[0x0][0x210] ;  /* 0x00008400ff047b82 */ /* 0x000ea20000000a00 */
[----:B------:R-:W-:Y:S01]  /*0030*/  ULDC.64 UR4, c[0x0][0x208] ;  /* 0x0000820000047ab9 */ /* 0x000fe20000000a00 */
[----:B------:R-:W3:Y:S06]  /*0040*/  S2R R6, SR_CTAID.X ;  /* 0x0000000000067919 */ /* 0x000eec0000002500 */
[----:B------:R-:W4:Y:S08]  /*0050*/  LDC.64 R2, c[0x0][0x228] ;  /* 0x00008a00ff027b82 */ /* 0x000f300000000a00 */
[----:B------:R-:W5:Y:S08]  /*0060*/  LDC.64 R12, c[0x0][0x220] ;  /* 0x00008800ff0c7b82 */ /* 0x000f700000000a00 */
[----:B------:R-:W4:Y:S01]  /*0070*/  LDC.64 R10, c[0x0][0x218] ;  /* 0x00008600ff0a7b82 */ /* 0x000f220000000a00 */
[----:B-1----:R-:W-:-:S05]  /*0080*/  LOP3.LUT R7, R7, 0x7f, RZ, 0xc0, !PT ;  /* 0x0000007f07077812 */ /* 0x002fca00078ec0ff */
[----:B---3--:R-:W-:-:S04]  /*0090*/  IMAD R7, R6, 0x80, R7 ;  /* 0x0000008006077824 */ /* 0x008fc800078e0207 */
[C---:B------:R-:W-:Y:S01]  /*00a0*/  VIADD R23, R7.reuse, 0x2 ;  /* 0x0000000207177836 */ /* 0x040fe20000000000 */
[----:B------:R-:W-:Y:S02]  /*00b0*/  SHF.R.S32.HI R0, RZ, 0x1f, R7 ;  /* 0x0000001fff007819 */ /* 0x000fe40000011407 */
[----:B------:R-:W-:Y:S01]  /*00c0*/  ISETP.GE.AND P2, PT, R7, 0x100, PT ;  /* 0x000001000700780c */ /* 0x000fe20003f46270 */
[----:B--2---:R-:W-:Y:S01]  /*00d0*/  IMAD.WIDE R14, R23, 0x4, R4 ;  /* 0x00000004170e7825 */ /* 0x004fe200078e0204 */
[----:B------:R-:W-:-:S04]  /*00e0*/  LEA.HI R0, R0, R7, RZ, 0x2 ;  /* 0x0000000700007211 */ /* 0x000fc800078f10ff */
[----:B------:R-:W-:-:S04]  /*00f0*/  LOP3.LUT R0, R0, 0xfffffffc, RZ, 0xc0, !PT ;  /* 0xfffffffc00007812 */ /* 0x000fc800078ec0ff */
[----:B------:R-:W-:Y:S02]  /*0100*/  IADD3 R8, R7, -R0, RZ ;  /* 0x8000000007087210 */ /* 0x000fe40007ffe0ff */
[----:B------:R-:W-:Y:S01]  /*0110*/  SHF.R.S32.HI R0, RZ, 0x18, R6 ;  /* 0x00000018ff007819 */ /* 0x000fe20000011406 */
[----:B------:R-:W-:Y:S01]  /*0120*/  HFMA2.MMA R6, -RZ, RZ, 0, 0 ;  /* 0x00000000ff067435 */ /* 0x000fe200000001ff */
[----:B------:R-:W-:Y:S02]  /*0130*/  ISETP.GE.AND P3, PT, R8, 0x2, PT ;  /* 0x000000020800780c */ /* 0x000fe40003f66270 */
[----:B------:R-:W-:Y:S02]  /*0140*/  SGXT R0, R0, 0x1 ;  /* 0x000000010000781a */ /* 0x000fe40000000200 */
[----:B------:R-:W-:Y:S02]  /*0150*/  ISETP.LT.AND P0, PT, R7, 0x100, !P3 ;  /* 0x000001000700780c */ /* 0x000fe40005f01270 */
[----:B------:R-:W-:-:S02]  /*0160*/  LEA.HI R0, R0, R7, RZ, 0x4 ;  /* 0x0000000700007211 */ /* 0x000fc400078f20ff */
[----:B------:R-:W-:Y:S02]  /*0170*/  ISETP.GT.AND P1, PT, R8, 0x1, !P2 ;  /* 0x000000010800780c */ /* 0x000fe40005724270 */
[----:B------:R-:W-:Y:S01]  /*0180*/  LOP3.LUT R8, R0, 0xfffffff0, RZ, 0xc0, !PT ;  /* 0xfffffff000087812 */ /* 0x000fe200078ec0ff */
[----:B------:R-:W-:-:S04]  /*0190*/  VIADD R25, R7, 0xfffffffe ;  /* 0xfffffffe07197836 */ /* 0x000fc80000000000 */
[----:B------:R-:W-:Y:S01]  /*01a0*/  IMAD.IADD R9, R7, 0x1, -R8 ;  /* 0x0000000107097824 */ /* 0x000fe200078e0a08 */
[----:B------:R-:W-:Y:S01]  /*01b0*/  HFMA2.MMA R8, -RZ, RZ, 0, 0 ;  /* 0x00000000ff087435 */ /* 0x000fe200000001ff */
[----:B------:R1:W2:Y:S01]  /*01c0*/  @P0 LDG.E.EL R6, desc[UR4][R14.64] ;  /* 0x000000040e060981 */ /* 0x0002a2000c2e1900 */
[----:B------:R-:W-:Y:S01]  /*01d0*/  IMAD.WIDE R20, R25, 0x4, R4 ;  /* 0x0000000419147825 */ /* 0x000fe200078e0204 */
[----:B------:R-:W-:-:S03]  /*01e0*/  MOV R0, RZ ;  /* 0x000000ff00007202 */ /* 0x000fc60000000f00 */
[----:B----4-:R-:W-:Y:S01]  /*01f0*/  IMAD.WIDE R22, R23, 0x4, R2 ;  /* 0x0000000417167825 */ /* 0x010fe200078e0202 */
[----:B------:R-:W-:-:S03]  /*0200*/  MOV R16, RZ ;  /* 0x000000ff00107202 */ /* 0x000fc60000000f00 */
[C---:B-----5:R-:W-:Y:S01]  /*0210*/  IMAD.WIDE R12, R9.reuse, 0x4, R12 ;  /* 0x00000004090c7825 */ /* 0x060fe200078e020c */
[----:B-1----:R-:W-:Y:S01]  /*0220*/  CS2R R14, SRZ ;  /* 0x00000000000e7805 */ /* 0x002fe2000001ff00 */
[----:B------:R-:W3:Y:S02]  /*0230*/  @P1 LDG.E.EL R8, desc[UR4][R20.64] ;  /* 0x0000000414081981 */ /* 0x000ee4000c2e1900 */
[----:B0-----:R-:W-:Y:S02]  /*0240*/  IMAD.WIDE R10, R9, 0x4, R10 ;  /* 0x00000004090a7825 */ /* 0x001fe400078e020a */
[----:B------:R0:W4:Y:S02]  /*0250*/  @P0 LDG.E.EL R0, desc[UR4][R22.64] ;  /* 0x0000000416000981 */ /* 0x000124000c2e1900 */
[----:B------:R-:W-:Y:S02]  /*0260*/  IMAD.MOV.U32 R9, RZ, RZ, RZ ;  /* 0x000000ffff097224 */ /* 0x000fe400078e00ff */
[----:B------:R-:W-:Y:S01]  /*0270*/  IMAD.WIDE R24, R25, 0x4, R2 ;  /* 0x0000000419187825 */ /* 0x000fe200078e0202 */
[----:B------:R-:W5:Y:S03]  /*0280*/  @!P2 LDG.E.EL R15, desc[UR4][R12.64] ;  /* 0x000000040c0fa981 */ /* 0x000f66000c2e1900 */
[----:B------:R-:W-:Y:S01]  /*0290*/  IMAD.WIDE R18, R7, 0x4, R4 ;  /* 0x0000000407127825 */ /* 0x000fe200078e0204 */
[----:B------:R-:W5:Y:S01]  /*02a0*/  @P1 LDG.E.EL R14, desc[UR4][R24.64] ;  /* 0x00000004180e1981 */ /* 0x000f62000c2e1900 */
[----:B------:R-:W1:Y:S03]  /*02b0*/  LDC.64 R4, c[0x0][0x230] ;  /* 0x00008c00ff047b82 */ /* 0x000e660000000a00 */
[----:B------:R-:W5:Y:S01]  /*02c0*/  @!P2 LDG.E.EL R9, desc[UR4][R10.64] ;  /* 0x000000040a09a981 */ /* 0x000f62000c2e1900 */
[----:B0-----:R-:W-:-:S03]  /*02d0*/  IMAD.MOV.U32 R22, RZ, RZ, RZ ;  /* 0x000000ffff167224 */ /* 0x001fc600078e00ff */
[----:B------:R-:W5:Y:S01]  /*02e0*/  @!P2 LDG.E R16, desc[UR4][R18.64] ;  /* 0x000000041210a981 */ /* 0x000f62000c1e1900 */
[C---:B------:R-:W-:Y:S02]  /*02f0*/  IMAD.WIDE R20, R7.reuse, 0x4, R2 ;  /* 0x0000000407147825 */ /* 0x040fe400078e0202 */
[----:B------:R-:W0:Y:S03]  /*0300*/  LDC.64 R2, c[0x0][0x238] ;  /* 0x00008e00ff027b82 */ /* 0x000e260000000a00 */
[----:B------:R-:W5:Y:S01]  /*0310*/  @!P2 LDG.E R22, desc[UR4][R20.64] ;  /* 0x000000041416a981 */ /* 0x000f62000c1e1900 */
[----:B-1----:R-:W-:-:S04]  /*0320*/  IMAD.WIDE R4, R7, 0x4, R4 ;  /* 0x0000000407047825 */ /* 0x002fc800078e0204 */
[----:B0-----:R-:W-:Y:S01]  /*0330*/  IMAD.WIDE R2, R7, 0x4, R2 ;  /* 0x0000000407027825 */ /* 0x001fe200078e0202 */
[----:B--2---:R-:W-:-:S05]  /*0340*/  SEL R6, R6, RZ, P0 ;  /* 0x000000ff06067207 */ /* 0x004fca0000000000 */
[----:B------:R-:W-:Y:S01]  /*0350*/  FADD R6, RZ, -R6 ;  /* 0x80000006ff067221 */ /* 0x000fe20000000000 */
[----:B---3--:R-:W-:Y:S02]  /*0360*/  @P3 SEL R6, R8, RZ, P1 ;  /* 0x000000ff08063207 */ /* 0x008fe40000800000 */
[----:B----4-:R-:W-:-:S03]  /*0370*/  SEL R0, R0, RZ, P0 ;  /* 0x000000ff00007207 */ /* 0x010fc60000000000 */
[----:B-----5:R-:W-:Y:S02]  /*0380*/  FMUL R6, R6, R15 ;  /* 0x0000000f06067220 */ /* 0x020fe40000400000 */
[----:B------:R-:W-:Y:S01]  /*0390*/  FADD R0, RZ, -R0 ;  /* 0x80000000ff007221 */ /* 0x000fe20000000000 */
[----:B------:R-:W-:Y:S01]  /*03a0*/  @P3 SEL R0, R14, RZ, P1 ;  /* 0x000000ff0e003207 */ /* 0x000fe20000800000 */
[----:B------:R-:W-:-:S04]  /*03b0*/  FFMA R11, R9, R16, R6 ;  /* 0x00000010090b7223 */ /* 0x000fc80000000006 */
[----:B------:R-:W-:Y:S01]  /*03c0*/  FMUL R15, R0, R15 ;  /* 0x0000000f000f7220 */ /* 0x000fe20000400000 */
[----:B------:R0:W-:Y:S03]  /*03d0*/  @!P2 STG.E desc[UR4][R4.64], R11 ;  /* 0x0000000b0400a986 */ /* 0x0001e6000c101904 */
[----:B------:R-:W-:Y:S01]  /*03e0*/  FFMA R15, R22, R9, R15 ;  /* 0x00000009160f7223 */ /* 0x000fe2000000000f */
[----:B0-----:R-:W-:Y:S06]  /*03f0*/  @P2 EXIT ;  /* 0x000000000000294d */ /* 0x001fec0003800000 */
[----:B------:R-:W-:Y:S01]  /*0400*/  STG.E desc[UR4][R2.64], R15 ;  /* 0x0000000f02007986 */ /* 0x000fe2000c101904 */
[----:B------:R-:W-:Y:S05]  /*0410*/  EXIT ;  /* 0x000000000000794d */ /* 0x000fea0003800000 */
.L_x_0:
[----:B------:R-:W-:-:S00]  /*0420*/  BRA `(.L_x_0) ;  /* 0xfffffffc00fc7947 */ /* 0x000fc0000383ffff */
[----:B------:R-:W-:-:S00]  /*0430*/  NOP ;  /* 0x0000000000007918 */ /* 0x000fc00000000000 */
        /* <DEDUP_REMOVED lines=12> */
.L_x_1:


//--------------------- .nv.constant0.triton_poi_fused_add_cat_mul_0 --------------------------
	.section	.nv.constant0.triton_poi_fused_add_cat_mul_0,"a",@progbits
	.sectionflags	@""
	.align	4
.nv.constant0.triton_poi_fused_add_cat_mul_0:
	.zero		580
